//
// Generated by NVIDIA NVVM Compiler
//
// Compiler Build ID: CL-36424714
// Cuda compilation tools, release 13.0, V13.0.88
// Based on NVVM 20.0.0
//

.version 9.0
.target sm_100
.address_size 64

	// .globl	_Z21matrix_multiply_naivePKfS0_Pfiii

.visible .entry _Z21matrix_multiply_naivePKfS0_Pfiii(
	.param .u64 .ptr .align 1 _Z21matrix_multiply_naivePKfS0_Pfiii_param_0,
	.param .u64 .ptr .align 1 _Z21matrix_multiply_naivePKfS0_Pfiii_param_1,
	.param .u64 .ptr .align 1 _Z21matrix_multiply_naivePKfS0_Pfiii_param_2,
	.param .u32 _Z21matrix_multiply_naivePKfS0_Pfiii_param_3,
	.param .u32 _Z21matrix_multiply_naivePKfS0_Pfiii_param_4,
	.param .u32 _Z21matrix_multiply_naivePKfS0_Pfiii_param_5
)
{
	.reg .pred 	%p<13>;
	.reg .b32 	%r<46>;
	.reg .b32 	%f<68>;
	.reg .b64 	%rd<40>;

	ld.param.u64 	%rd5, [_Z21matrix_multiply_naivePKfS0_Pfiii_param_0];
	ld.param.u64 	%rd6, [_Z21matrix_multiply_naivePKfS0_Pfiii_param_1];
	ld.param.u64 	%rd4, [_Z21matrix_multiply_naivePKfS0_Pfiii_param_2];
	ld.param.u32 	%r22, [_Z21matrix_multiply_naivePKfS0_Pfiii_param_3];
	ld.param.u32 	%r23, [_Z21matrix_multiply_naivePKfS0_Pfiii_param_4];
	ld.param.u32 	%r21, [_Z21matrix_multiply_naivePKfS0_Pfiii_param_5];
	cvta.to.global.u64 	%rd1, %rd6;
	cvta.to.global.u64 	%rd2, %rd5;
	mov.u32 	%r24, %ctaid.x;
	mov.u32 	%r25, %ntid.x;
	mov.u32 	%r26, %tid.x;
	mad.lo.s32 	%r1, %r24, %r25, %r26;
	mov.u32 	%r27, %ctaid.y;
	mov.u32 	%r28, %ntid.y;
	mov.u32 	%r29, %tid.y;
	mad.lo.s32 	%r30, %r27, %r28, %r29;
	setp.ge.s32 	%p1, %r1, %r22;
	setp.ge.s32 	%p2, %r30, %r23;
	or.pred  	%p3, %p1, %p2;
	@%p3 bra 	$L__BB0_14;
	setp.lt.s32 	%p4, %r21, 1;
	mov.f32 	%f67, 0f00000000;
	@%p4 bra 	$L__BB0_13;
	mul.lo.s32 	%r3, %r21, %r1;
	and.b32  	%r4, %r21, 7;
	setp.lt.u32 	%p5, %r21, 8;
	mov.f32 	%f67, 0f00000000;
	mov.b32 	%r44, 0;
	@%p5 bra 	$L__BB0_5;
	and.b32  	%r44, %r21, 2147483640;
	neg.s32 	%r42, %r44;
	shl.b32 	%r7, %r23, 3;
	add.s64 	%rd3, %rd2, 16;
	mov.f32 	%f67, 0f00000000;
	mul.wide.s32 	%rd11, %r23, 4;
	mov.u32 	%r40, %r3;
	mov.u32 	%r41, %r30;
$L__BB0_4:
	.pragma "nounroll";
	mul.wide.s32 	%rd7, %r40, 4;
	add.s64 	%rd8, %rd3, %rd7;
	ld.global.nc.f32 	%f17, [%rd8+-16];
	mul.wide.s32 	%rd9, %r41, 4;
	add.s64 	%rd10, %rd1, %rd9;
	ld.global.nc.f32 	%f18, [%rd10];
	fma.rn.f32 	%f19, %f17, %f18, %f67;
	ld.global.nc.f32 	%f20, [%rd8+-12];
	add.s64 	%rd12, %rd10, %rd11;
	ld.global.nc.f32 	%f21, [%rd12];
	fma.rn.f32 	%f22, %f20, %f21, %f19;
	ld.global.nc.f32 	%f23, [%rd8+-8];
	add.s64 	%rd13, %rd12, %rd11;
	ld.global.nc.f32 	%f24, [%rd13];
	fma.rn.f32 	%f25, %f23, %f24, %f22;
	ld.global.nc.f32 	%f26, [%rd8+-4];
	add.s64 	%rd14, %rd13, %rd11;
	ld.global.nc.f32 	%f27, [%rd14];
	fma.rn.f32 	%f28, %f26, %f27, %f25;
	ld.global.nc.f32 	%f29, [%rd8];
	add.s64 	%rd15, %rd14, %rd11;
	ld.global.nc.f32 	%f30, [%rd15];
	fma.rn.f32 	%f31, %f29, %f30, %f28;
	ld.global.nc.f32 	%f32, [%rd8+4];
	add.s64 	%rd16, %rd15, %rd11;
	ld.global.nc.f32 	%f33, [%rd16];
	fma.rn.f32 	%f34, %f32, %f33, %f31;
	ld.global.nc.f32 	%f35, [%rd8+8];
	add.s64 	%rd17, %rd16, %rd11;
	ld.global.nc.f32 	%f36, [%rd17];
	fma.rn.f32 	%f37, %f35, %f36, %f34;
	ld.global.nc.f32 	%f38, [%rd8+12];
	add.s64 	%rd18, %rd17, %rd11;
	ld.global.nc.f32 	%f39, [%rd18];
	fma.rn.f32 	%f67, %f38, %f39, %f37;
	add.s32 	%r42, %r42, 8;
	add.s32 	%r41, %r41, %r7;
	add.s32 	%r40, %r40, 8;
	setp.ne.s32 	%p6, %r42, 0;
	@%p6 bra 	$L__BB0_4;
$L__BB0_5:
	setp.eq.s32 	%p7, %r4, 0;
	@%p7 bra 	$L__BB0_13;
	and.b32  	%r15, %r21, 3;
	setp.lt.u32 	%p8, %r4, 4;
	@%p8 bra 	$L__BB0_8;
	add.s32 	%r32, %r44, %r3;
	mul.wide.s32 	%rd19, %r32, 4;
	add.s64 	%rd20, %rd2, %rd19;
	ld.global.nc.f32 	%f41, [%rd20];
	mad.lo.s32 	%r33, %r44, %r23, %r30;
	mul.wide.s32 	%rd21, %r33, 4;
	add.s64 	%rd22, %rd1, %rd21;
	ld.global.nc.f32 	%f42, [%rd22];
	fma.rn.f32 	%f43, %f41, %f42, %f67;
	ld.global.nc.f32 	%f44, [%rd20+4];
	mul.wide.s32 	%rd23, %r23, 4;
	add.s64 	%rd24, %rd22, %rd23;
	ld.global.nc.f32 	%f45, [%rd24];
	fma.rn.f32 	%f46, %f44, %f45, %f43;
	ld.global.nc.f32 	%f47, [%rd20+8];
	add.s64 	%rd25, %rd24, %rd23;
	ld.global.nc.f32 	%f48, [%rd25];
	fma.rn.f32 	%f49, %f47, %f48, %f46;
	ld.global.nc.f32 	%f50, [%rd20+12];
	add.s64 	%rd26, %rd25, %rd23;
	ld.global.nc.f32 	%f51, [%rd26];
	fma.rn.f32 	%f67, %f50, %f51, %f49;
	add.s32 	%r44, %r44, 4;
$L__BB0_8:
	setp.eq.s32 	%p9, %r15, 0;
	@%p9 bra 	$L__BB0_13;
	setp.eq.s32 	%p10, %r15, 1;
	@%p10 bra 	$L__BB0_11;
	add.s32 	%r34, %r44, %r3;
	mul.wide.s32 	%rd27, %r34, 4;
	add.s64 	%rd28, %rd2, %rd27;
	ld.global.nc.f32 	%f53, [%rd28];
	mad.lo.s32 	%r35, %r44, %r23, %r30;
	mul.wide.s32 	%rd29, %r35, 4;
	add.s64 	%rd30, %rd1, %rd29;
	ld.global.nc.f32 	%f54, [%rd30];
	fma.rn.f32 	%f55, %f53, %f54, %f67;
	ld.global.nc.f32 	%f56, [%rd28+4];
	mul.wide.s32 	%rd31, %r23, 4;
	add.s64 	%rd32, %rd30, %rd31;
	ld.global.nc.f32 	%f57, [%rd32];
	fma.rn.f32 	%f67, %f56, %f57, %f55;
	add.s32 	%r44, %r44, 2;
$L__BB0_11:
	and.b32  	%r36, %r21, 1;
	setp.eq.b32 	%p11, %r36, 1;
	not.pred 	%p12, %p11;
	@%p12 bra 	$L__BB0_13;
	add.s32 	%r37, %r44, %r3;
	mul.wide.s32 	%rd33, %r37, 4;
	add.s64 	%rd34, %rd2, %rd33;
	ld.global.nc.f32 	%f58, [%rd34];
	mad.lo.s32 	%r38, %r44, %r23, %r30;
	mul.wide.s32 	%rd35, %r38, 4;
	add.s64 	%rd36, %rd1, %rd35;
	ld.global.nc.f32 	%f59, [%rd36];
	fma.rn.f32 	%f67, %f58, %f59, %f67;
$L__BB0_13:
	mad.lo.s32 	%r39, %r23, %r1, %r30;
	cvta.to.global.u64 	%rd37, %rd4;
	mul.wide.s32 	%rd38, %r39, 4;
	add.s64 	%rd39, %rd37, %rd38;
	st.global.f32 	[%rd39], %f67;
$L__BB0_14:
	ret;

}


// ===== COMPILED SASS (sm_100) =====

	.target	sm_100

	.elftype	@"ET_EXEC"


//--------------------- .note.nv.tkinfo           --------------------------
	.section	.note.nv.tkinfo,"",@"SHT_NOTE"
	.sectionflags	@"SHF_NOTE_NV_TKINFO"
	.tkinfo
        /*0018*/ 	.word	0x00000002
        /*0030*/ 	.string	""
        /*0030*/ 	.string	"ptxas"
        /*0030*/ 	.string	"Cuda compilation tools, release 13.0, V13.0.88"
        /*0030*/ 	.string	"Build cuda_13.0.r13.0/compiler.36424714_0"
        /*0030*/ 	.string	"-arch sm_100 -m 64 "



//--------------------- .note.nv.cuinfo           --------------------------
	.section	.note.nv.cuinfo,"",@"SHT_NOTE"
	.sectionflags	@"SHF_NOTE_NV_CUINFO"
        /*0018*/ 	.short	0x0002
        /*001a*/ 	.short	0x0064
        /*001c*/ 	.short	0x0082
	.zero		2


//--------------------- .nv.info                  --------------------------
	.section	.nv.info,"",@"SHT_CUDA_INFO"
	.align	4


	//----- nvinfo : EIATTR_REGCOUNT
	.align		4
        /*0000*/ 	.byte	0x04, 0x2f
        /*0002*/ 	.short	(.L_1 - .L_0)
	.align		4
.L_0:
        /*0004*/ 	.word	index@(_Z21matrix_multiply_naivePKfS0_Pfiii)
        /*0008*/ 	.word	0x00000020


	//----- nvinfo : EIATTR_FRAME_SIZE
	.align		4
.L_1:
        /*000c*/ 	.byte	0x04, 0x11
        /*000e*/ 	.short	(.L_3 - .L_2)
	.align		4
.L_2:
        /*0010*/ 	.word	index@(_Z21matrix_multiply_naivePKfS0_Pfiii)
        /*0014*/ 	.word	0x00000000


	//----- nvinfo : EIATTR_MIN_STACK_SIZE
	.align		4
.L_3:
        /*0018*/ 	.byte	0x04, 0x12
        /*001a*/ 	.short	(.L_5 - .L_4)
	.align		4
.L_4:
        /*001c*/ 	.word	index@(_Z21matrix_multiply_naivePKfS0_Pfiii)
        /*0020*/ 	.word	0x00000000
.L_5:


//--------------------- .nv.compat                --------------------------
	.section	.nv.compat,"",@"SHT_CUDA_COMPAT_INFO"
	.align	4
        /*0000*/ 	.byte	0x02, 0x09, 0x00, 0x00, 0x02, 0x02, 0x01, 0x00, 0x02, 0x05, 0x05, 0x00, 0x03, 0x07, 0x01, 0x01
        /*0010*/ 	.byte	0x02, 0x03, 0x00, 0x00, 0x02, 0x06, 0x01, 0x00, 0x04, 0x0b, 0x08, 0x00, 0x09, 0x00, 0x00, 0x00
        /*0020*/ 	.byte	0x00, 0x00, 0x00, 0x00


//--------------------- .nv.info._Z21matrix_multiply_naivePKfS0_Pfiii --------------------------
	.section	.nv.info._Z21matrix_multiply_naivePKfS0_Pfiii,"",@"SHT_CUDA_INFO"
	.sectionflags	@""
	.align	4


	//----- nvinfo : EIATTR_CUDA_API_VERSION
	.align		4
        /*0000*/ 	.byte	0x04, 0x37
        /*0002*/ 	.short	(.L_7 - .L_6)
.L_6:
        /*0004*/ 	.word	0x00000082


	//----- nvinfo : EIATTR_KPARAM_INFO
	.align		4
.L_7:
        /*0008*/ 	.byte	0x04, 0x17
        /*000a*/ 	.short	(.L_9 - .L_8)
.L_8:
        /*000c*/ 	.word	0x00000000
        /*0010*/ 	.short	0x0005
        /*0012*/ 	.short	0x0020
        /*0014*/ 	.byte	0x00, 0xf0, 0x11, 0x00


	//----- nvinfo : EIATTR_KPARAM_INFO
	.align		4
.L_9:
        /*0018*/ 	.byte	0x04, 0x17
        /*001a*/ 	.short	(.L_11 - .L_10)
.L_10:
        /*001c*/ 	.word	0x00000000
        /*0020*/ 	.short	0x0004
        /*0022*/ 	.short	0x001c
        /*0024*/ 	.byte	0x00, 0xf0, 0x11, 0x00


	//----- nvinfo : EIATTR_KPARAM_INFO
	.align		4
.L_11:
        /*0028*/ 	.byte	0x04, 0x17
        /*002a*/ 	.short	(.L_13 - .L_12)
.L_12:
        /*002c*/ 	.word	0x00000000
        /*0030*/ 	.short	0x0003
        /*0032*/ 	.short	0x0018
        /*0034*/ 	.byte	0x00, 0xf0, 0x11, 0x00


	//----- nvinfo : EIATTR_KPARAM_INFO
	.align		4
.L_13:
        /*0038*/ 	.byte	0x04, 0x17
        /*003a*/ 	.short	(.L_15 - .L_14)
.L_14:
        /*003c*/ 	.word	0x00000000
        /*0040*/ 	.short	0x0002
        /*0042*/ 	.short	0x0010
        /*0044*/ 	.byte	0x00, 0xf5, 0x21, 0x00


	//----- nvinfo : EIATTR_KPARAM_INFO
	.align		4
.L_15:
        /*0048*/ 	.byte	0x04, 0x17
        /*004a*/ 	.short	(.L_17 - .L_16)
.L_16:
        /*004c*/ 	.word	0x00000000
        /*0050*/ 	.short	0x0001
        /*0052*/ 	.short	0x0008
        /*0054*/ 	.byte	0x00, 0xf5, 0x21, 0x00


	//----- nvinfo : EIATTR_KPARAM_INFO
	.align		4
.L_17:
        /*0058*/ 	.byte	0x04, 0x17
        /*005a*/ 	.short	(.L_19 - .L_18)
.L_18:
        /*005c*/ 	.word	0x00000000
        /*0060*/ 	.short	0x0000
        /*0062*/ 	.short	0x0000
        /*0064*/ 	.byte	0x00, 0xf5, 0x21, 0x00


	//----- nvinfo : EIATTR_SPARSE_MMA_MASK
	.align		4
.L_19:
        /*0068*/ 	.byte	0x03, 0x50
        /*006a*/ 	.short	0x0000


	//----- nvinfo : EIATTR_MAXREG_COUNT
	.align		4
        /*006c*/ 	.byte	0x03, 0x1b
        /*006e*/ 	.short	0x00ff


	//----- nvinfo : EIATTR_MERCURY_ISA_VERSION
	.align		4
        /*0070*/ 	.byte	0x03, 0x5f
        /*0072*/ 	.short	0x0101


	//----- nvinfo : EIATTR_VRC_CTA_INIT_COUNT
	.align		4
        /*0074*/ 	.byte	0x02, 0x4a
	.zero		1
	.zero		1


	//----- nvinfo : EIATTR_EXIT_INSTR_OFFSETS
	.align		4
        /*0078*/ 	.byte	0x04, 0x1c
        /*007a*/ 	.short	(.L_21 - .L_20)


	//   ....[0]....
.L_20:
        /*007c*/ 	.word	0x000000c0


	//   ....[1]....
        /*0080*/ 	.word	0x00000840


	//----- nvinfo : EIATTR_CBANK_PARAM_SIZE
	.align		4
.L_21:
        /*0084*/ 	.byte	0x03, 0x19
        /*0086*/ 	.short	0x0024


	//----- nvinfo : EIATTR_PARAM_CBANK
	.align		4
        /*0088*/ 	.byte	0x04, 0x0a
        /*008a*/ 	.short	(.L_23 - .L_22)
	.align		4
.L_22:
        /*008c*/ 	.word	index@(.nv.constant0._Z21matrix_multiply_naivePKfS0_Pfiii)
        /*0090*/ 	.short	0x0380
        /*0092*/ 	.short	0x0024


	//----- nvinfo : EIATTR_SW_WAR
	.align		4
.L_23:
        /*0094*/ 	.byte	0x04, 0x36
        /*0096*/ 	.short	(.L_25 - .L_24)
.L_24:
        /*0098*/ 	.word	0x00000008
.L_25:


//--------------------- .nv.callgraph             --------------------------
	.section	.nv.callgraph,"",@"SHT_CUDA_CALLGRAPH"
	.align	4
	.sectionentsize	8
	.align		4
        /*0000*/ 	.word	0x00000000
	.align		4
        /*0004*/ 	.word	0xffffffff
	.align		4
        /*0008*/ 	.word	0x00000000
	.align		4
        /*000c*/ 	.word	0xfffffffe
	.align		4
        /*0010*/ 	.word	0x00000000
	.align		4
        /*0014*/ 	.word	0xfffffffd
	.align		4
        /*0018*/ 	.word	0x00000000
	.align		4
        /*001c*/ 	.word	0xfffffffc


//--------------------- .text._Z21matrix_multiply_naivePKfS0_Pfiii --------------------------
	.section	.text._Z21matrix_multiply_naivePKfS0_Pfiii,"ax",@progbits
	.align	128
        .global         _Z21matrix_multiply_naivePKfS0_Pfiii
        .type           _Z21matrix_multiply_naivePKfS0_Pfiii,@function
        .size           _Z21matrix_multiply_naivePKfS0_Pfiii,(.L_x_5 - _Z21matrix_multiply_naivePKfS0_Pfiii)
        .other          _Z21matrix_multiply_naivePKfS0_Pfiii,@"STO_CUDA_ENTRY STV_DEFAULT"
_Z21matrix_multiply_naivePKfS0_Pfiii:
.text._Z21matrix_multiply_naivePKfS0_Pfiii:
[----:B------:R-:W-:Y:S01]  /*0000*/  LDC R1, c[0x0][0x37c] ;  /* 0x0000df00ff017b82 */ /* 0x000fe20000000800 */
[----:B------:R-:W0:Y:S07]  /*0010*/  S2R R7, SR_TID.Y ;  /* 0x0000000000077919 */ /* 0x000e2e0000002200 */
[----:B------:R-:W1:Y:S01]  /*0020*/  LDC R0, c[0x0][0x360] ;  /* 0x0000d800ff007b82 */ /* 0x000e620000000800 */
[----:B------:R-:W1:Y:S07]  /*0030*/  S2R R5, SR_TID.X ;  /* 0x0000000000057919 */ /* 0x000e6e0000002100 */
[----:B------:R-:W0:Y:S08]  /*0040*/  S2UR UR5, SR_CTAID.Y ;  /* 0x00000000000579c3 */ /* 0x000e300000002600 */
[----:B------:R-:W0:Y:S08]  /*0050*/  LDC R16, c[0x0][0x364] ;  /* 0x0000d900ff107b82 */ /* 0x000e300000000800 */
[----:B------:R-:W1:Y:S08]  /*0060*/  S2UR UR4, SR_CTAID.X ;  /* 0x00000000000479c3 */ /* 0x000e700000002500 */
[----:B------:R-:W2:Y:S01]  /*0070*/  LDC.64 R2, c[0x0][0x398] ;  /* 0x0000e600ff027b82 */ /* 0x000ea20000000a00 */
[----:B0-----:R-:W-:-:S02]  /*0080*/  IMAD R16, R16, UR5, R7 ;  /* 0x0000000510107c24 */ /* 0x001fc4000f8e0207 */
[----:B-1----:R-:W-:-:S03]  /*0090*/  IMAD R0, R0, UR4, R5 ;  /* 0x0000000400007c24 */ /* 0x002fc6000f8e0205 */
[----:B--2---:R-:W-:-:S04]  /*00a0*/  ISETP.GE.AND P0, PT, R16, R3, PT ;  /* 0x000000031000720c */ /* 0x004fc80003f06270 */
[----:B------:R-:W-:-:S13]  /*00b0*/  ISETP.GE.OR P0, PT, R0, R2, P0 ;  /* 0x000000020000720c */ /* 0x000fda0000706670 */
[----:B------:R-:W-:Y:S05]  /*00c0*/  @P0 EXIT ;  /* 0x000000000000094d */ /* 0x000fea0003800000 */
[----:B------:R-:W0:Y:S01]  /*00d0*/  LDC R17, c[0x0][0x3a0] ;  /* 0x0000e800ff117b82 */ /* 0x000e220000000800 */
[----:B------:R-:W1:Y:S01]  /*00e0*/  LDCU.64 UR6, c[0x0][0x358] ;  /* 0x00006b00ff0677ac */ /* 0x000e620008000a00 */
[----:B------:R-:W-:Y:S01]  /*00f0*/  HFMA2 R26, -RZ, RZ, 0, 0 ;  /* 0x00000000ff1a7431 */ /* 0x000fe200000001ff */
[----:B0-----:R-:W-:-:S13]  /*0100*/  ISETP.GE.AND P0, PT, R17, 0x1, PT ;  /* 0x000000011100780c */ /* 0x001fda0003f06270 */
[----:B-1----:R-:W-:Y:S05]  /*0110*/  @!P0 BRA `(.L_x_0) ;  /* 0x0000000400b88947 */ /* 0x002fea0003800000 */
[C---:B------:R-:W-:Y:S01]  /*0120*/  ISETP.GE.U32.AND P1, PT, R17.reuse, 0x8, PT ;  /* 0x000000081100780c */ /* 0x040fe20003f26070 */
[----:B------:R-:W-:Y:S01]  /*0130*/  IMAD R18, R0, R17, RZ ;  /* 0x0000001100127224 */ /* 0x000fe200078e02ff */
[----:B------:R-:W-:Y:S02]  /*0140*/  LOP3.LUT R25, R17, 0x7, RZ, 0xc0, !PT ;  /* 0x0000000711197812 */ /* 0x000fe400078ec0ff */
[----:B------:R-:W-:Y:S02]  /*0150*/  MOV R26, RZ ;  /* 0x000000ff001a7202 */ /* 0x000fe40000000f00 */
[----:B------:R-:W-:Y:S02]  /*0160*/  ISETP.NE.AND P0, PT, R25, RZ, PT ;  /* 0x000000ff1900720c */ /* 0x000fe40003f05270 */
[----:B------:R-:W-:-:S05]  /*0170*/  MOV R19, RZ ;  /* 0x000000ff00137202 */ /* 0x000fca0000000f00 */
[----:B------:R-:W-:Y:S06]  /*0180*/  @!P1 BRA `(.L_x_1) ;  /* 0x0000000000c49947 */ /* 0x000fec0003800000 */
[----:B------:R-:W0:Y:S01]  /*0190*/  LDCU.64 UR4, c[0x0][0x380] ;  /* 0x00007000ff0477ac */ /* 0x000e220008000a00 */
[----:B------:R-:W-:Y:S02]  /*01a0*/  LOP3.LUT R19, R17, 0x7ffffff8, RZ, 0xc0, !PT ;  /* 0x7ffffff811137812 */ /* 0x000fe400078ec0ff */
[----:B------:R-:W-:Y:S02]  /*01b0*/  MOV R26, RZ ;  /* 0x000000ff001a7202 */ /* 0x000fe40000000f00 */
[----:B------:R-:W-:Y:S02]  /*01c0*/  MOV R2, R18 ;  /* 0x0000001200027202 */ /* 0x000fe40000000f00 */
[----:B------:R-:W-:Y:S02]  /*01d0*/  MOV R22, R16 ;  /* 0x0000001000167202 */ /* 0x000fe40000000f00 */
[----:B------:R-:W-:Y:S01]  /*01e0*/  IADD3 R20, PT, PT, -R19, RZ, RZ ;  /* 0x000000ff13147210 */ /* 0x000fe20007ffe1ff */
[----:B0-----:R-:W-:-:S04]  /*01f0*/  UIADD3 UR4, UP0, UPT, UR4, 0x10, URZ ;  /* 0x0000001004047890 */ /* 0x001fc8000ff1e0ff */
[----:B------:R-:W-:-:S12]  /*0200*/  UIADD3.X UR5, UPT, UPT, URZ, UR5, URZ, UP0, !UPT ;  /* 0x00000005ff057290 */ /* 0x000fd800087fe4ff */
.L_x_2:
[----:B------:R-:W0:Y:S01]  /*0210*/  LDC.64 R14, c[0x0][0x388] ;  /* 0x0000e200ff0e7b82 */ /* 0x000e220000000a00 */
[----:B------:R-:W-:Y:S02]  /*0220*/  MOV R4, UR4 ;  /* 0x0000000400047c02 */ /* 0x000fe40008000f00 */
[----:B------:R-:W-:-:S03]  /*0230*/  MOV R5, UR5 ;  /* 0x0000000500057c02 */ /* 0x000fc60008000f00 */
[----:B------:R-:W-:-:S05]  /*0240*/  IMAD.WIDE R4, R2, 0x4, R4 ;  /* 0x0000000402047825 */ /* 0x000fca00078e0204 */
[----:B------:R-:W2:Y:S04]  /*0250*/  LDG.E.CONSTANT R21, desc[UR6][R4.64+-0x10] ;  /* 0xfffff00604157981 */ /* 0x000ea8000c1e9900 */
[----:B------:R-:W3:Y:S04]  /*0260*/  LDG.E.CONSTANT R23, desc[UR6][R4.64+-0xc] ;  /* 0xfffff40604177981 */ /* 0x000ee8000c1e9900 */
[----:B------:R-:W4:Y:S01]  /*0270*/  LDG.E.CONSTANT R29, desc[UR6][R4.64+-0x8] ;  /* 0xfffff806041d7981 */ /* 0x000f22000c1e9900 */
[----:B0-----:R-:W-:-:S05]  /*0280*/  IMAD.WIDE R14, R22, 0x4, R14 ;  /* 0x00000004160e7825 */ /* 0x001fca00078e020e */
[----:B------:R0:W2:Y:S01]  /*0290*/  LDG.E.CONSTANT R24, desc[UR6][R14.64] ;  /* 0x000000060e187981 */ /* 0x0000a2000c1e9900 */
[----:B------:R-:W-:-:S04]  /*02a0*/  IMAD.WIDE R12, R3, 0x4, R14 ;  /* 0x00000004030c7825 */ /* 0x000fc800078e020e */
[C---:B------:R-:W-:Y:S02]  /*02b0*/  IMAD.WIDE R6, R3.reuse, 0x4, R12 ;  /* 0x0000000403067825 */ /* 0x040fe400078e020c */
[----:B------:R-:W3:Y:S02]  /*02c0*/  LDG.E.CONSTANT R12, desc[UR6][R12.64] ;  /* 0x000000060c0c7981 */ /* 0x000ee4000c1e9900 */
[C---:B------:R-:W-:Y:S02]  /*02d0*/  IMAD.WIDE R8, R3.reuse, 0x4, R6 ;  /* 0x0000000403087825 */ /* 0x040fe400078e0206 */
[----:B------:R1:W4:Y:S02]  /*02e0*/  LDG.E.CONSTANT R28, desc[UR6][R6.64] ;  /* 0x00000006061c7981 */ /* 0x000324000c1e9900 */
[C---:B------:R-:W-:Y:S02]  /*02f0*/  IMAD.WIDE R10, R3.reuse, 0x4, R8 ;  /* 0x00000004030a7825 */ /* 0x040fe400078e0208 */
[----:B------:R-:W5:Y:S02]  /*0300*/  LDG.E.CONSTANT R8, desc[UR6][R8.64] ;  /* 0x0000000608087981 */ /* 0x000f64000c1e9900 */
[----:B0-----:R-:W-:-:S05]  /*0310*/  IMAD.WIDE R14, R3, 0x4, R10 ;  /* 0x00000004030e7825 */ /* 0x001fca00078e020a */
[----:B------:R-:W5:Y:S04]  /*0320*/  LDG.E.CONSTANT R13, desc[UR6][R14.64] ;  /* 0x000000060e0d7981 */ /* 0x000f68000c1e9900 */
[----:B------:R-:W5:Y:S04]  /*0330*/  LDG.E.CONSTANT R9, desc[UR6][R10.64] ;  /* 0x000000060a097981 */ /* 0x000f68000c1e9900 */
[----:B------:R-:W5:Y:S04]  /*0340*/  LDG.E.CONSTANT R11, desc[UR6][R4.64+-0x4] ;  /* 0xfffffc06040b7981 */ /* 0x000f68000c1e9900 */
[----:B------:R-:W5:Y:S01]  /*0350*/  LDG.E.CONSTANT R10, desc[UR6][R4.64+0x8] ;  /* 0x00000806040a7981 */ /* 0x000f62000c1e9900 */
[----:B--2---:R-:W-:Y:S01]  /*0360*/  FFMA R24, R21, R24, R26 ;  /* 0x0000001815187223 */ /* 0x004fe2000000001a */
[----:B------:R-:W-:-:S02]  /*0370*/  IMAD.WIDE R26, R3, 0x4, R14 ;  /* 0x00000004031a7825 */ /* 0x000fc400078e020e */
[----:B------:R-:W2:Y:S04]  /*0380*/  LDG.E.CONSTANT R21, desc[UR6][R4.64] ;  /* 0x0000000604157981 */ /* 0x000ea8000c1e9900 */
[----:B------:R-:W2:Y:S01]  /*0390*/  LDG.E.CONSTANT R14, desc[UR6][R4.64+0x4] ;  /* 0x00000406040e7981 */ /* 0x000ea2000c1e9900 */
[----:B-1----:R-:W-:-:S03]  /*03a0*/  IMAD.WIDE R6, R3, 0x4, R26 ;  /* 0x0000000403067825 */ /* 0x002fc600078e021a */
[----:B------:R-:W2:Y:S04]  /*03b0*/  LDG.E.CONSTANT R15, desc[UR6][R4.64+0xc] ;  /* 0x00000c06040f7981 */ /* 0x000ea8000c1e9900 */
[----:B------:R-:W2:Y:S04]  /*03c0*/  LDG.E.CONSTANT R6, desc[UR6][R6.64] ;  /* 0x0000000606067981 */ /* 0x000ea8000c1e9900 */
[----:B------:R-:W2:Y:S01]  /*03d0*/  LDG.E.CONSTANT R5, desc[UR6][R26.64] ;  /* 0x000000061a057981 */ /* 0x000ea2000c1e9900 */
[----:B---3--:R-:W-:Y:S01]  /*03e0*/  FFMA R12, R23, R12, R24 ;  /* 0x0000000c170c7223 */ /* 0x008fe20000000018 */
[----:B------:R-:W-:-:S03]  /*03f0*/  IADD3 R20, PT, PT, R20, 0x8, RZ ;  /* 0x0000000814147810 */ /* 0x000fc60007ffe0ff */
[----:B----4-:R-:W-:Y:S01]  /*0400*/  FFMA R12, R29, R28, R12 ;  /* 0x0000001c1d0c7223 */ /* 0x010fe2000000000c */
[----:B------:R-:W-:Y:S02]  /*0410*/  ISETP.NE.AND P1, PT, R20, RZ, PT ;  /* 0x000000ff1400720c */ /* 0x000fe40003f25270 */
[----:B------:R-:W-:Y:S01]  /*0420*/  LEA R22, R3, R22, 0x3 ;  /* 0x0000001603167211 */ /* 0x000fe200078e18ff */
[----:B-----5:R-:W-:Y:S01]  /*0430*/  FFMA R8, R11, R8, R12 ;  /* 0x000000080b087223 */ /* 0x020fe2000000000c */
[----:B------:R-:W-:-:S03]  /*0440*/  IADD3 R2, PT, PT, R2, 0x8, RZ ;  /* 0x0000000802027810 */ /* 0x000fc60007ffe0ff */
[----:B--2---:R-:W-:-:S04]  /*0450*/  FFMA R9, R21, R9, R8 ;  /* 0x0000000915097223 */ /* 0x004fc80000000008 */
[----:B------:R-:W-:-:S04]  /*0460*/  FFMA R9, R14, R13, R9 ;  /* 0x0000000d0e097223 */ /* 0x000fc80000000009 */
[----:B------:R-:W-:-:S04]  /*0470*/  FFMA R10, R10, R5, R9 ;  /* 0x000000050a0a7223 */ /* 0x000fc80000000009 */
[----:B------:R-:W-:Y:S01]  /*0480*/  FFMA R26, R15, R6, R10 ;  /* 0x000000060f1a7223 */ /* 0x000fe2000000000a */
[----:B------:R-:W-:Y:S06]  /*0490*/  @P1 BRA `(.L_x_2) ;  /* 0xfffffffc005c1947 */ /* 0x000fec000383ffff */
.L_x_1:
[----:B------:R-:W-:Y:S05]  /*04a0*/  @!P0 BRA `(.L_x_0) ;  /* 0x0000000000d48947 */ /* 0x000fea0003800000 */
[----:B------:R-:W-:Y:S02]  /*04b0*/  ISETP.GE.U32.AND P0, PT, R25, 0x4, PT ;  /* 0x000000041900780c */ /* 0x000fe40003f06070 */
[----:B------:R-:W-:-:S04]  /*04c0*/  LOP3.LUT R2, R17, 0x3, RZ, 0xc0, !PT ;  /* 0x0000000311027812 */ /* 0x000fc800078ec0ff */
[----:B------:R-:W-:-:S07]  /*04d0*/  ISETP.NE.AND P1, PT, R2, RZ, PT ;  /* 0x000000ff0200720c */ /* 0x000fce0003f25270 */
[----:B------:R-:W-:Y:S06]  /*04e0*/  @!P0 BRA `(.L_x_3) ;  /* 0x0000000000588947 */ /* 0x000fec0003800000 */
[----:B------:R-:W0:Y:S01]  /*04f0*/  LDC.64 R10, c[0x0][0x388] ;  /* 0x0000e200ff0a7b82 */ /* 0x000e220000000a00 */
[----:B------:R-:W-:Y:S01]  /*0500*/  IMAD R9, R19, R3, R16 ;  /* 0x0000000313097224 */ /* 0x000fe200078e0210 */
[----:B------:R-:W-:-:S06]  /*0510*/  IADD3 R7, PT, PT, R18, R19, RZ ;  /* 0x0000001312077210 */ /* 0x000fcc0007ffe0ff */
[----:B------:R-:W1:Y:S01]  /*0520*/  LDC.64 R4, c[0x0][0x380] ;  /* 0x0000e000ff047b82 */ /* 0x000e620000000a00 */
[----:B0-----:R-:W-:-:S04]  /*0530*/  IMAD.WIDE R10, R9, 0x4, R10 ;  /* 0x00000004090a7825 */ /* 0x001fc800078e020a */
[----:B------:R-:W-:Y:S02]  /*0540*/  IMAD.WIDE R12, R3, 0x4, R10 ;  /* 0x00000004030c7825 */ /* 0x000fe400078e020a */
[----:B------:R-:W2:Y:S02]  /*0550*/  LDG.E.CONSTANT R10, desc[UR6][R10.64] ;  /* 0x000000060a0a7981 */ /* 0x000ea4000c1e9900 */
[----:B-1----:R-:W-:-:S04]  /*0560*/  IMAD.WIDE R4, R7, 0x4, R4 ;  /* 0x0000000407047825 */ /* 0x002fc800078e0204 */
[C---:B------:R-:W-:Y:S01]  /*0570*/  IMAD.WIDE R6, R3.reuse, 0x4, R12 ;  /* 0x0000000403067825 */ /* 0x040fe200078e020c */
[----:B------:R-:W2:Y:S04]  /*0580*/  LDG.E.CONSTANT R15, desc[UR6][R4.64] ;  /* 0x00000006040f7981 */ /* 0x000ea8000c1e9900 */
[----:B------:R-:W3:Y:S01]  /*0590*/  LDG.E.CONSTANT R12, desc[UR6][R12.64] ;  /* 0x000000060c0c7981 */ /* 0x000ee2000c1e9900 */
[----:B------:R-:W-:-:S03]  /*05a0*/  IMAD.WIDE R8, R3, 0x4, R6 ;  /* 0x0000000403087825 */ /* 0x000fc600078e0206 */
[----:B------:R-:W3:Y:S04]  /*05b0*/  LDG.E.CONSTANT R14, desc[UR6][R4.64+0x4] ;  /* 0x00000406040e7981 */ /* 0x000ee8000c1e9900 */
[----:B------:R-:W4:Y:S04]  /*05c0*/  LDG.E.CONSTANT R20, desc[UR6][R6.64] ;  /* 0x0000000606147981 */ /* 0x000f28000c1e9900 */
[----:B------:R-:W4:Y:S04]  /*05d0*/  LDG.E.CONSTANT R21, desc[UR6][R4.64+0x8] ;  /* 0x0000080604157981 */ /* 0x000f28000c1e9900 */
[----:B------:R-:W5:Y:S04]  /*05e0*/  LDG.E.CONSTANT R23, desc[UR6][R4.64+0xc] ;  /* 0x00000c0604177981 */ /* 0x000f68000c1e9900 */
[----:B------:R-:W5:Y:S01]  /*05f0*/  LDG.E.CONSTANT R8, desc[UR6][R8.64] ;  /* 0x0000000608087981 */ /* 0x000f62000c1e9900 */
[----:B------:R-:W-:Y:S01]  /*0600*/  IADD3 R19, PT, PT, R19, 0x4, RZ ;  /* 0x0000000413137810 */ /* 0x000fe20007ffe0ff */
[----:B--2---:R-:W-:-:S04]  /*0610*/  FFMA R15, R15, R10, R26 ;  /* 0x0000000a0f0f7223 */ /* 0x004fc8000000001a */
[----:B---3--:R-:W-:-:S04]  /*0620*/  FFMA R14, R14, R12, R15 ;  /* 0x0000000c0e0e7223 */ /* 0x008fc8000000000f */
[----:B----4-:R-:W-:-:S04]  /*0630*/  FFMA R14, R21, R20, R14 ;  /* 0x00000014150e7223 */ /* 0x010fc8000000000e */
[----:B-----5:R-:W-:-:S07]  /*0640*/  FFMA R26, R23, R8, R14 ;  /* 0x00000008171a7223 */ /* 0x020fce000000000e */
.L_x_3:
[----:B------:R-:W-:Y:S05]  /*0650*/  @!P1 BRA `(.L_x_0) ;  /* 0x0000000000689947 */ /* 0x000fea0003800000 */
[----:B------:R-:W0:Y:S01]  /*0660*/  LDC.64 R10, c[0x0][0x388] ;  /* 0x0000e200ff0a7b82 */ /* 0x000e220000000a00 */
[----:B------:R-:W-:Y:S02]  /*0670*/  ISETP.NE.AND P0, PT, R2, 0x1, PT ;  /* 0x000000010200780c */ /* 0x000fe40003f05270 */
[----:B------:R-:W-:-:S04]  /*0680*/  LOP3.LUT R17, R17, 0x1, RZ, 0xc0, !PT ;  /* 0x0000000111117812 */ /* 0x000fc800078ec0ff */
[----:B------:R-:W-:Y:S01]  /*0690*/  ISETP.NE.U32.AND P1, PT, R17, 0x1, PT ;  /* 0x000000011100780c */ /* 0x000fe20003f25070 */
[----:B------:R-:W1:Y:S06]  /*06a0*/  LDC.64 R8, c[0x0][0x380] ;  /* 0x0000e000ff087b82 */ /* 0x000e6c0000000a00 */
[C---:B------:R-:W-:Y:S01]  /*06b0*/  @P0 IMAD R15, R19.reuse, R3, R16 ;  /* 0x00000003130f0224 */ /* 0x040fe200078e0210 */
[----:B------:R-:W-:Y:S01]  /*06c0*/  @P0 IADD3 R13, PT, PT, R18, R19, RZ ;  /* 0x00000013120d0210 */ /* 0x000fe20007ffe0ff */
[----:B------:R-:W2:Y:S01]  /*06d0*/  LDC.64 R6, c[0x0][0x380] ;  /* 0x0000e000ff067b82 */ /* 0x000ea20000000a00 */
[----:B------:R-:W-:-:S07]  /*06e0*/  @P0 IADD3 R19, PT, PT, R19, 0x2, RZ ;  /* 0x0000000213130810 */ /* 0x000fce0007ffe0ff */
[----:B------:R-:W3:Y:S01]  /*06f0*/  LDC.64 R4, c[0x0][0x388] ;  /* 0x0000e200ff047b82 */ /* 0x000ee20000000a00 */
[----:B0-----:R-:W-:Y:S01]  /*0700*/  @P0 IMAD.WIDE R10, R15, 0x4, R10 ;  /* 0x000000040f0a0825 */ /* 0x001fe200078e020a */
[----:B------:R-:W-:-:S03]  /*0710*/  @!P1 IADD3 R15, PT, PT, R18, R19, RZ ;  /* 0x00000013120f9210 */ /* 0x000fc60007ffe0ff */
[----:B------:R-:W-:Y:S01]  /*0720*/  @!P1 IMAD R19, R19, R3, R16 ;  /* 0x0000000313139224 */ /* 0x000fe200078e0210 */
[----:B------:R-:W4:Y:S01]  /*0730*/  @P0 LDG.E.CONSTANT R2, desc[UR6][R10.64] ;  /* 0x000000060a020981 */ /* 0x000f22000c1e9900 */
[----:B-1----:R-:W-:-:S04]  /*0740*/  @P0 IMAD.WIDE R8, R13, 0x4, R8 ;  /* 0x000000040d080825 */ /* 0x002fc800078e0208 */
[----:B------:R-:W-:Y:S01]  /*0750*/  @P0 IMAD.WIDE R12, R3, 0x4, R10 ;  /* 0x00000004030c0825 */ /* 0x000fe200078e020a */
[----:B------:R-:W4:Y:S03]  /*0760*/  @P0 LDG.E.CONSTANT R17, desc[UR6][R8.64] ;  /* 0x0000000608110981 */ /* 0x000f26000c1e9900 */
[----:B--2---:R-:W-:Y:S01]  /*0770*/  @!P1 IMAD.WIDE R6, R15, 0x4, R6 ;  /* 0x000000040f069825 */ /* 0x004fe200078e0206 */
[----:B------:R-:W2:Y:S04]  /*0780*/  @P0 LDG.E.CONSTANT R21, desc[UR6][R8.64+0x4] ;  /* 0x0000040608150981 */ /* 0x000ea8000c1e9900 */
[----:B------:R-:W2:Y:S01]  /*0790*/  @P0 LDG.E.CONSTANT R12, desc[UR6][R12.64] ;  /* 0x000000060c0c0981 */ /* 0x000ea2000c1e9900 */
[----:B---3--:R-:W-:-:S03]  /*07a0*/  @!P1 IMAD.WIDE R4, R19, 0x4, R4 ;  /* 0x0000000413049825 */ /* 0x008fc600078e0204 */
[----:B------:R-:W3:Y:S04]  /*07b0*/  @!P1 LDG.E.CONSTANT R7, desc[UR6][R6.64] ;  /* 0x0000000606079981 */ /* 0x000ee8000c1e9900 */
[----:B------:R-:W3:Y:S01]  /*07c0*/  @!P1 LDG.E.CONSTANT R4, desc[UR6][R4.64] ;  /* 0x0000000604049981 */ /* 0x000ee2000c1e9900 */
[----:B----4-:R-:W-:-:S04]  /*07d0*/  @P0 FFMA R2, R17, R2, R26 ;  /* 0x0000000211020223 */ /* 0x010fc8000000001a */
[----:B--2---:R-:W-:-:S04]  /*07e0*/  @P0 FFMA R26, R21, R12, R2 ;  /* 0x0000000c151a0223 */ /* 0x004fc80000000002 */
[----:B---3--:R-:W-:-:S07]  /*07f0*/  @!P1 FFMA R26, R7, R4, R26 ;  /* 0x00000004071a9223 */ /* 0x008fce000000001a */
.L_x_0:
[----:B------:R-:W0:Y:S01]  /*0800*/  LDC.64 R4, c[0x0][0x390] ;  /* 0x0000e400ff047b82 */ /* 0x000e220000000a00 */
[----:B------:R-:W-:-:S04]  /*0810*/  IMAD R3, R0, R3, R16 ;  /* 0x0000000300037224 */ /* 0x000fc800078e0210 */
[----:B0-----:R-:W-:-:S05]  /*0820*/  IMAD.WIDE R2, R3, 0x4, R4 ;  /* 0x0000000403027825 */ /* 0x001fca00078e0204 */
[----:B------:R-:W-:Y:S01]  /*0830*/  STG.E desc[UR6][R2.64], R26 ;  /* 0x0000001a02007986 */ /* 0x000fe2000c101906 */
[----:B------:R-:W-:Y:S05]  /*0840*/  EXIT ;  /* 0x000000000000794d */ /* 0x000fea0003800000 */
.L_x_4:
[----:B------:R-:W-:-:S00]  /*0850*/  BRA `(.L_x_4) ;  /* 0xfffffffc00fc7947 */ /* 0x000fc0000383ffff */
[----:B------:R-:W-:-:S00]  /*0860*/  NOP ;  /* 0x0000000000007918 */ /* 0x000fc00000000000 */
        /* <DEDUP_REMOVED lines=9> */
.L_x_5:


//--------------------- .nv.shared.reserved.0     --------------------------
	.section	.nv.shared.reserved.0,"aw",@nobits
	.weak		__nv_reservedSMEM_offset_0_alias
	.size		__nv_reservedSMEM_offset_0_alias, 0, 64
	.other		__nv_reservedSMEM_offset_0_alias,@"STO_CUDA_RESERVED_SHARED STV_DEFAULT"
__nv_reservedSMEM_offset_0_alias:
	.zero		0
	.zero		64


//--------------------- .nv.constant0._Z21matrix_multiply_naivePKfS0_Pfiii --------------------------
	.section	.nv.constant0._Z21matrix_multiply_naivePKfS0_Pfiii,"a",@progbits
	.sectionflags	@""
	.align	4
.nv.constant0._Z21matrix_multiply_naivePKfS0_Pfiii:
	.zero		932


//--------------------- SYMBOLS --------------------------

	.type		.nv.reservedSmem.offset0,@object
	.size		.nv.reservedSmem.offset0,0x4
